//
// Generated by NVIDIA NVVM Compiler
//
// Compiler Build ID: CL-36424714
// Cuda compilation tools, release 13.0, V13.0.88
// Based on NVVM 20.0.0
//

.version 9.0
.target sm_100
.address_size 64

	// .globl	_Z17reduction_kernel0PdPKdl
// _ZZ17reduction_kernel0PdPKdlE4smem has been demoted

.visible .entry _Z17reduction_kernel0PdPKdl(
	.param .u64 .ptr .align 1 _Z17reduction_kernel0PdPKdl_param_0,
	.param .u64 .ptr .align 1 _Z17reduction_kernel0PdPKdl_param_1,
	.param .u64 _Z17reduction_kernel0PdPKdl_param_2
)
{
	.reg .pred 	%p<6>;
	.reg .b32 	%r<16>;
	.reg .b64 	%rd<12>;
	.reg .b64 	%fd<6>;
	// demoted variable
	.shared .align 8 .b8 _ZZ17reduction_kernel0PdPKdlE4smem[8192];
	ld.param.u64 	%rd2, [_Z17reduction_kernel0PdPKdl_param_0];
	ld.param.u64 	%rd3, [_Z17reduction_kernel0PdPKdl_param_1];
	ld.param.u64 	%rd4, [_Z17reduction_kernel0PdPKdl_param_2];
	mov.u32 	%r1, %ctaid.x;
	mov.u32 	%r2, %ntid.x;
	mov.u32 	%r3, %tid.x;
	mad.lo.s32 	%r7, %r1, %r2, %r3;
	cvt.s64.s32 	%rd1, %r7;
	setp.le.s64 	%p1, %rd4, %rd1;
	shl.b32 	%r8, %r3, 3;
	mov.u32 	%r9, _ZZ17reduction_kernel0PdPKdlE4smem;
	add.s32 	%r4, %r9, %r8;
	@%p1 bra 	$L__BB0_2;
	cvta.to.global.u64 	%rd6, %rd3;
	shl.b64 	%rd7, %rd1, 3;
	add.s64 	%rd8, %rd6, %rd7;
	ld.global.f64 	%fd1, [%rd8];
	st.shared.f64 	[%r4], %fd1;
	bra.uni 	$L__BB0_3;
$L__BB0_2:
	mov.b64 	%rd5, 0;
	st.shared.u64 	[%r4], %rd5;
$L__BB0_3:
	bar.sync 	0;
	setp.lt.u32 	%p2, %r2, 2;
	@%p2 bra 	$L__BB0_8;
	mov.b32 	%r15, 1;
$L__BB0_5:
	shl.b32 	%r6, %r15, 1;
	add.s32 	%r11, %r6, -1;
	and.b32  	%r12, %r11, %r3;
	setp.ne.s32 	%p3, %r12, 0;
	@%p3 bra 	$L__BB0_7;
	shl.b32 	%r13, %r15, 3;
	add.s32 	%r14, %r4, %r13;
	ld.shared.f64 	%fd2, [%r14];
	ld.shared.f64 	%fd3, [%r4];
	add.f64 	%fd4, %fd2, %fd3;
	st.shared.f64 	[%r4], %fd4;
$L__BB0_7:
	bar.sync 	0;
	setp.lt.u32 	%p4, %r6, %r2;
	mov.u32 	%r15, %r6;
	@%p4 bra 	$L__BB0_5;
$L__BB0_8:
	setp.ne.s32 	%p5, %r3, 0;
	@%p5 bra 	$L__BB0_10;
	ld.shared.f64 	%fd5, [_ZZ17reduction_kernel0PdPKdlE4smem];
	cvta.to.global.u64 	%rd9, %rd2;
	mul.wide.u32 	%rd10, %r1, 8;
	add.s64 	%rd11, %rd9, %rd10;
	st.global.f64 	[%rd11], %fd5;
$L__BB0_10:
	ret;

}


// ===== COMPILED SASS (sm_100) =====

	.target	sm_100

	.elftype	@"ET_EXEC"


//--------------------- .note.nv.tkinfo           --------------------------
	.section	.note.nv.tkinfo,"",@"SHT_NOTE"
	.sectionflags	@"SHF_NOTE_NV_TKINFO"
	.tkinfo
        /*0018*/ 	.word	0x00000002
        /*0030*/ 	.string	""
        /*0030*/ 	.string	"ptxas"
        /*0030*/ 	.string	"Cuda compilation tools, release 13.0, V13.0.88"
        /*0030*/ 	.string	"Build cuda_13.0.r13.0/compiler.36424714_0"
        /*0030*/ 	.string	"-arch sm_100 -m 64 "



//--------------------- .note.nv.cuinfo           --------------------------
	.section	.note.nv.cuinfo,"",@"SHT_NOTE"
	.sectionflags	@"SHF_NOTE_NV_CUINFO"
        /*0018*/ 	.short	0x0002
        /*001a*/ 	.short	0x0064
        /*001c*/ 	.short	0x0082
	.zero		2


//--------------------- .nv.info                  --------------------------
	.section	.nv.info,"",@"SHT_CUDA_INFO"
	.align	4


	//----- nvinfo : EIATTR_REGCOUNT
	.align		4
        /*0000*/ 	.byte	0x04, 0x2f
        /*0002*/ 	.short	(.L_1 - .L_0)
	.align		4
.L_0:
        /*0004*/ 	.word	index@(_Z17reduction_kernel0PdPKdl)
        /*0008*/ 	.word	0x0000000d


	//----- nvinfo : EIATTR_FRAME_SIZE
	.align		4
.L_1:
        /*000c*/ 	.byte	0x04, 0x11
        /*000e*/ 	.short	(.L_3 - .L_2)
	.align		4
.L_2:
        /*0010*/ 	.word	index@(_Z17reduction_kernel0PdPKdl)
        /*0014*/ 	.word	0x00000000


	//----- nvinfo : EIATTR_MIN_STACK_SIZE
	.align		4
.L_3:
        /*0018*/ 	.byte	0x04, 0x12
        /*001a*/ 	.short	(.L_5 - .L_4)
	.align		4
.L_4:
        /*001c*/ 	.word	index@(_Z17reduction_kernel0PdPKdl)
        /*0020*/ 	.word	0x00000000
.L_5:


//--------------------- .nv.compat                --------------------------
	.section	.nv.compat,"",@"SHT_CUDA_COMPAT_INFO"
	.align	4
        /*0000*/ 	.byte	0x02, 0x09, 0x00, 0x00, 0x02, 0x02, 0x01, 0x00, 0x02, 0x05, 0x05, 0x00, 0x03, 0x07, 0x01, 0x01
        /*0010*/ 	.byte	0x02, 0x03, 0x00, 0x00, 0x02, 0x06, 0x01, 0x00, 0x04, 0x0b, 0x08, 0x00, 0x01, 0x00, 0x00, 0x00
        /*0020*/ 	.byte	0x00, 0x00, 0x00, 0x00


//--------------------- .nv.info._Z17reduction_kernel0PdPKdl --------------------------
	.section	.nv.info._Z17reduction_kernel0PdPKdl,"",@"SHT_CUDA_INFO"
	.sectionflags	@""
	.align	4


	//----- nvinfo : EIATTR_CUDA_API_VERSION
	.align		4
        /*0000*/ 	.byte	0x04, 0x37
        /*0002*/ 	.short	(.L_7 - .L_6)
.L_6:
        /*0004*/ 	.word	0x00000082


	//----- nvinfo : EIATTR_KPARAM_INFO
	.align		4
.L_7:
        /*0008*/ 	.byte	0x04, 0x17
        /*000a*/ 	.short	(.L_9 - .L_8)
.L_8:
        /*000c*/ 	.word	0x00000000
        /*0010*/ 	.short	0x0002
        /*0012*/ 	.short	0x0010
        /*0014*/ 	.byte	0x00, 0xf0, 0x21, 0x00


	//----- nvinfo : EIATTR_KPARAM_INFO
	.align		4
.L_9:
        /*0018*/ 	.byte	0x04, 0x17
        /*001a*/ 	.short	(.L_11 - .L_10)
.L_10:
        /*001c*/ 	.word	0x00000000
        /*0020*/ 	.short	0x0001
        /*0022*/ 	.short	0x0008
        /*0024*/ 	.byte	0x00, 0xf5, 0x21, 0x00


	//----- nvinfo : EIATTR_KPARAM_INFO
	.align		4
.L_11:
        /*0028*/ 	.byte	0x04, 0x17
        /*002a*/ 	.short	(.L_13 - .L_12)
.L_12:
        /*002c*/ 	.word	0x00000000
        /*0030*/ 	.short	0x0000
        /*0032*/ 	.short	0x0000
        /*0034*/ 	.byte	0x00, 0xf5, 0x21, 0x00


	//----- nvinfo : EIATTR_SPARSE_MMA_MASK
	.align		4
.L_13:
        /*0038*/ 	.byte	0x03, 0x50
        /*003a*/ 	.short	0x0000


	//----- nvinfo : EIATTR_MAXREG_COUNT
	.align		4
        /*003c*/ 	.byte	0x03, 0x1b
        /*003e*/ 	.short	0x00ff


	//----- nvinfo : EIATTR_NUM_BARRIERS
	.align		4
        /*0040*/ 	.byte	0x02, 0x4c
        /*0042*/ 	.byte	0x01
	.zero		1


	//----- nvinfo : EIATTR_MERCURY_ISA_VERSION
	.align		4
        /*0044*/ 	.byte	0x03, 0x5f
        /*0046*/ 	.short	0x0101


	//----- nvinfo : EIATTR_VRC_CTA_INIT_COUNT
	.align		4
        /*0048*/ 	.byte	0x02, 0x4a
	.zero		1
	.zero		1


	//----- nvinfo : EIATTR_EXIT_INSTR_OFFSETS
	.align		4
        /*004c*/ 	.byte	0x04, 0x1c
        /*004e*/ 	.short	(.L_15 - .L_14)


	//   ....[0]....
.L_14:
        /*0050*/ 	.word	0x00000250


	//   ....[1]....
        /*0054*/ 	.word	0x000002d0


	//----- nvinfo : EIATTR_CBANK_PARAM_SIZE
	.align		4
.L_15:
        /*0058*/ 	.byte	0x03, 0x19
        /*005a*/ 	.short	0x0018


	//----- nvinfo : EIATTR_PARAM_CBANK
	.align		4
        /*005c*/ 	.byte	0x04, 0x0a
        /*005e*/ 	.short	(.L_17 - .L_16)
	.align		4
.L_16:
        /*0060*/ 	.word	index@(.nv.constant0._Z17reduction_kernel0PdPKdl)
        /*0064*/ 	.short	0x0380
        /*0066*/ 	.short	0x0018


	//----- nvinfo : EIATTR_SW_WAR
	.align		4
.L_17:
        /*0068*/ 	.byte	0x04, 0x36
        /*006a*/ 	.short	(.L_19 - .L_18)
.L_18:
        /*006c*/ 	.word	0x00000008
.L_19:


//--------------------- .nv.callgraph             --------------------------
	.section	.nv.callgraph,"",@"SHT_CUDA_CALLGRAPH"
	.align	4
	.sectionentsize	8
	.align		4
        /*0000*/ 	.word	0x00000000
	.align		4
        /*0004*/ 	.word	0xffffffff
	.align		4
        /*0008*/ 	.word	0x00000000
	.align		4
        /*000c*/ 	.word	0xfffffffe
	.align		4
        /*0010*/ 	.word	0x00000000
	.align		4
        /*0014*/ 	.word	0xfffffffd
	.align		4
        /*0018*/ 	.word	0x00000000
	.align		4
        /*001c*/ 	.word	0xfffffffc


//--------------------- .text._Z17reduction_kernel0PdPKdl --------------------------
	.section	.text._Z17reduction_kernel0PdPKdl,"ax",@progbits
	.align	128
        .global         _Z17reduction_kernel0PdPKdl
        .type           _Z17reduction_kernel0PdPKdl,@function
        .size           _Z17reduction_kernel0PdPKdl,(.L_x_3 - _Z17reduction_kernel0PdPKdl)
        .other          _Z17reduction_kernel0PdPKdl,@"STO_CUDA_ENTRY STV_DEFAULT"
_Z17reduction_kernel0PdPKdl:
.text._Z17reduction_kernel0PdPKdl:
[----:B------:R-:W-:Y:S01]  /*0000*/  LDC R1, c[0x0][0x37c] ;  /* 0x0000df00ff017b82 */ /* 0x000fe20000000800 */
[----:B------:R-:W0:Y:S01]  /*0010*/  S2R R9, SR_CTAID.X ;  /* 0x0000000000097919 */ /* 0x000e220000002500 */
[----:B------:R-:W0:Y:S01]  /*0020*/  LDCU UR8, c[0x0][0x360] ;  /* 0x00006c00ff0877ac */ /* 0x000e220008000800 */
[----:B------:R-:W0:Y:S01]  /*0030*/  S2R R8, SR_TID.X ;  /* 0x0000000000087919 */ /* 0x000e220000002100 */
[----:B------:R-:W1:Y:S01]  /*0040*/  LDCU.64 UR4, c[0x0][0x390] ;  /* 0x00007200ff0477ac */ /* 0x000e620008000a00 */
[----:B------:R-:W2:Y:S01]  /*0050*/  LDCU.64 UR6, c[0x0][0x358] ;  /* 0x00006b00ff0677ac */ /* 0x000ea20008000a00 */
[----:B0-----:R-:W-:-:S05]  /*0060*/  IMAD R0, R9, UR8, R8 ;  /* 0x0000000809007c24 */ /* 0x001fca000f8e0208 */
[----:B-1----:R-:W-:Y:S02]  /*0070*/  ISETP.GE.U32.AND P0, PT, R0, UR4, PT ;  /* 0x0000000400007c0c */ /* 0x002fe4000bf06070 */
[----:B------:R-:W-:-:S04]  /*0080*/  SHF.R.S32.HI R3, RZ, 0x1f, R0 ;  /* 0x0000001fff037819 */ /* 0x000fc80000011400 */
[----:B------:R-:W-:-:S13]  /*0090*/  ISETP.GE.AND.EX P0, PT, R3, UR5, PT, P0 ;  /* 0x0000000503007c0c */ /* 0x000fda000bf06300 */
[----:B------:R-:W0:Y:S02]  /*00a0*/  @!P0 LDC.64 R4, c[0x0][0x388] ;  /* 0x0000e200ff048b82 */ /* 0x000e240000000a00 */
[----:B0-----:R-:W-:-:S04]  /*00b0*/  @!P0 LEA R2, P1, R0, R4, 0x3 ;  /* 0x0000000400028211 */ /* 0x001fc800078218ff */
[----:B------:R-:W-:-:S06]  /*00c0*/  @!P0 LEA.HI.X R3, R0, R5, R3, 0x3, P1 ;  /* 0x0000000500038211 */ /* 0x000fcc00008f1c03 */
[----:B--2---:R-:W2:Y:S01]  /*00d0*/  @!P0 LDG.E.64 R2, desc[UR6][R2.64] ;  /* 0x0000000602028981 */ /* 0x004ea2000c1e1b00 */
[----:B------:R-:W0:Y:S01]  /*00e0*/  S2UR UR5, SR_CgaCtaId ;  /* 0x00000000000579c3 */ /* 0x000e220000008800 */
[----:B------:R-:W-:Y:S01]  /*00f0*/  UMOV UR4, 0x400 ;  /* 0x0000040000047882 */ /* 0x000fe20000000000 */
[----:B------:R-:W-:Y:S01]  /*0100*/  UISETP.GE.U32.AND UP0, UPT, UR8, 0x2, UPT ;  /* 0x000000020800788c */ /* 0x000fe2000bf06070 */
[----:B------:R-:W-:Y:S01]  /*0110*/  ISETP.NE.AND P1, PT, R8, RZ, PT ;  /* 0x000000ff0800720c */ /* 0x000fe20003f25270 */
[----:B0-----:R-:W-:-:S06]  /*0120*/  ULEA UR4, UR5, UR4, 0x18 ;  /* 0x0000000405047291 */ /* 0x001fcc000f8ec0ff */
[----:B------:R-:W-:-:S05]  /*0130*/  LEA R7, R8, UR4, 0x3 ;  /* 0x0000000408077c11 */ /* 0x000fca000f8e18ff */
[----:B--2---:R0:W-:Y:S04]  /*0140*/  @!P0 STS.64 [R7], R2 ;  /* 0x0000000207008388 */ /* 0x0041e80000000a00 */
[----:B------:R0:W-:Y:S01]  /*0150*/  @P0 STS.64 [R7], RZ ;  /* 0x000000ff07000388 */ /* 0x0001e20000000a00 */
[----:B------:R-:W-:Y:S06]  /*0160*/  BAR.SYNC.DEFER_BLOCKING 0x0 ;  /* 0x0000000000007b1d */ /* 0x000fec0000010000 */
[----:B------:R-:W-:Y:S05]  /*0170*/  BRA.U !UP0, `(.L_x_0) ;  /* 0x0000000108347547 */ /* 0x000fea000b800000 */
[----:B------:R-:W-:-:S07]  /*0180*/  IMAD.MOV.U32 R0, RZ, RZ, 0x1 ;  /* 0x00000001ff007424 */ /* 0x000fce00078e00ff */
.L_x_1:
[----:B------:R-:W-:-:S04]  /*0190*/  IMAD.SHL.U32 R10, R0, 0x2, RZ ;  /* 0x00000002000a7824 */ /* 0x000fc800078e00ff */
[----:B0-----:R-:W-:-:S05]  /*01a0*/  VIADD R2, R10, 0xffffffff ;  /* 0xffffffff0a027836 */ /* 0x001fca0000000000 */
[----:B------:R-:W-:-:S13]  /*01b0*/  LOP3.LUT P0, RZ, R2, R8, RZ, 0xc0, !PT ;  /* 0x0000000802ff7212 */ /* 0x000fda000780c0ff */
[----:B------:R-:W-:Y:S01]  /*01c0*/  @!P0 IMAD R6, R0, 0x8, R7 ;  /* 0x0000000800068824 */ /* 0x000fe200078e0207 */
[----:B------:R-:W-:Y:S01]  /*01d0*/  @!P0 LDS.64 R4, [R7] ;  /* 0x0000000007048984 */ /* 0x000fe20000000a00 */
[----:B------:R-:W-:-:S03]  /*01e0*/  IMAD.MOV.U32 R0, RZ, RZ, R10 ;  /* 0x000000ffff007224 */ /* 0x000fc600078e000a */
[----:B------:R-:W0:Y:S02]  /*01f0*/  @!P0 LDS.64 R2, [R6] ;  /* 0x0000000006028984 */ /* 0x000e240000000a00 */
[----:B0-----:R-:W-:-:S07]  /*0200*/  @!P0 DADD R2, R2, R4 ;  /* 0x0000000002028229 */ /* 0x001fce0000000004 */
[----:B------:R1:W-:Y:S01]  /*0210*/  @!P0 STS.64 [R7], R2 ;  /* 0x0000000207008388 */ /* 0x0003e20000000a00 */
[----:B------:R-:W-:Y:S01]  /*0220*/  BAR.SYNC.DEFER_BLOCKING 0x0 ;  /* 0x0000000000007b1d */ /* 0x000fe20000010000 */
[----:B------:R-:W-:-:S13]  /*0230*/  ISETP.GE.U32.AND P0, PT, R10, UR8, PT ;  /* 0x000000080a007c0c */ /* 0x000fda000bf06070 */
[----:B-1----:R-:W-:Y:S05]  /*0240*/  @!P0 BRA `(.L_x_1) ;  /* 0xfffffffc00d08947 */ /* 0x002fea000383ffff */
.L_x_0:
[----:B------:R-:W-:Y:S05]  /*0250*/  @P1 EXIT ;  /* 0x000000000000194d */ /* 0x000fea0003800000 */
[----:B------:R-:W1:Y:S01]  /*0260*/  S2UR UR5, SR_CgaCtaId ;  /* 0x00000000000579c3 */ /* 0x000e620000008800 */
[----:B------:R-:W-:-:S07]  /*0270*/  UMOV UR4, 0x400 ;  /* 0x0000040000047882 */ /* 0x000fce0000000000 */
[----:B------:R-:W2:Y:S01]  /*0280*/  LDC.64 R4, c[0x0][0x380] ;  /* 0x0000e000ff047b82 */ /* 0x000ea20000000a00 */
[----:B-1----:R-:W-:Y:S01]  /*0290*/  ULEA UR4, UR5, UR4, 0x18 ;  /* 0x0000000405047291 */ /* 0x002fe2000f8ec0ff */
[----:B--2---:R-:W-:-:S08]  /*02a0*/  IMAD.WIDE.U32 R4, R9, 0x8, R4 ;  /* 0x0000000809047825 */ /* 0x004fd000078e0004 */
[----:B0-----:R-:W0:Y:S04]  /*02b0*/  LDS.64 R2, [UR4] ;  /* 0x00000004ff027984 */ /* 0x001e280008000a00 */
[----:B0-----:R-:W-:Y:S01]  /*02c0*/  STG.E.64 desc[UR6][R4.64], R2 ;  /* 0x0000000204007986 */ /* 0x001fe2000c101b06 */
[----:B------:R-:W-:Y:S05]  /*02d0*/  EXIT ;  /* 0x000000000000794d */ /* 0x000fea0003800000 */
.L_x_2:
[----:B------:R-:W-:-:S00]  /*02e0*/  BRA `(.L_x_2) ;  /* 0xfffffffc00fc7947 */ /* 0x000fc0000383ffff */
[----:B------:R-:W-:-:S00]  /*02f0*/  NOP ;  /* 0x0000000000007918 */ /* 0x000fc00000000000 */
        /* <DEDUP_REMOVED lines=8> */
.L_x_3:


//--------------------- .nv.shared._Z17reduction_kernel0PdPKdl --------------------------
	.section	.nv.shared._Z17reduction_kernel0PdPKdl,"aw",@nobits
	.sectionflags	@""
	.align	8
.nv.shared._Z17reduction_kernel0PdPKdl:
	.zero		9216


//--------------------- .nv.shared.reserved.0     --------------------------
	.section	.nv.shared.reserved.0,"aw",@nobits
	.weak		__nv_reservedSMEM_offset_0_alias
	.size		__nv_reservedSMEM_offset_0_alias, 0, 64
	.other		__nv_reservedSMEM_offset_0_alias,@"STO_CUDA_RESERVED_SHARED STV_DEFAULT"
__nv_reservedSMEM_offset_0_alias:
	.zero		0
	.zero		64


//--------------------- .nv.constant0._Z17reduction_kernel0PdPKdl --------------------------
	.section	.nv.constant0._Z17reduction_kernel0PdPKdl,"a",@progbits
	.sectionflags	@""
	.align	4
.nv.constant0._Z17reduction_kernel0PdPKdl:
	.zero		920


//--------------------- SYMBOLS --------------------------

	.type		.nv.reservedSmem.offset0,@object
	.size		.nv.reservedSmem.offset0,0x4
	.type		.nv.reservedSmem.cap,@object
	.size		.nv.reservedSmem.cap,0x4
